	.headerflags	@"EF_CUDA_TEXMODE_UNIFIED EF_CUDA_64BIT_ADDRESS EF_CUDA_ACCELERATORS EF_CUDA_SM90 EF_CUDA_VIRTUAL_SM(EF_CUDA_SM90)"
	.elftype	@"ET_EXEC"


//--------------------- .nv.info                  --------------------------
	.section	.nv.info,"",@"SHT_CUDA_INFO"
	.align	4


	//----- nvinfo : EIATTR_REGCOUNT
	.align		4
        /*0000*/ 	.byte	0x04, 0x2f
        /*0002*/ 	.short	(.L_1 - .L_0)
	.align		4
.L_0:
        /*0004*/ 	.word	index@(triton_poi_fused_mean_67)
        /*0008*/ 	.word	0x00000012


	//----- nvinfo : EIATTR_MIN_STACK_SIZE
	.align		4
.L_1:
        /*000c*/ 	.byte	0x04, 0x12
        /*000e*/ 	.short	(.L_3 - .L_2)
	.align		4
.L_2:
        /*0010*/ 	.word	index@(triton_poi_fused_mean_67)
        /*0014*/ 	.word	0x00000000


	//----- nvinfo : EIATTR_FRAME_SIZE
	.align		4
.L_3:
        /*0018*/ 	.byte	0x04, 0x11
        /*001a*/ 	.short	(.L_5 - .L_4)
	.align		4
.L_4:
        /*001c*/ 	.word	index@(triton_poi_fused_mean_67)
        /*0020*/ 	.word	0x00000000


	//----- nvinfo : EIATTR_MIN_STACK_SIZE
	.align		4
.L_5:
        /*0024*/ 	.byte	0x04, 0x12
        /*0026*/ 	.short	(.L_7 - .L_6)
	.align		4
.L_6:
        /*0028*/ 	.word	index@(triton_poi_fused_mean_67)
        /*002c*/ 	.word	0x00000000
.L_7:


//--------------------- .nv.info.triton_poi_fused_mean_67 --------------------------
	.section	.nv.info.triton_poi_fused_mean_67,"",@"SHT_CUDA_INFO"
	.sectionflags	@""
	.align	4


	//----- nvinfo : EIATTR_CUDA_API_VERSION
	.align		4
        /*0000*/ 	.byte	0x04, 0x37
        /*0002*/ 	.short	(.L_9 - .L_8)
.L_8:
        /*0004*/ 	.word	0x0000007c


	//----- nvinfo : EIATTR_KPARAM_INFO
	.align		4
.L_9:
        /*0008*/ 	.byte	0x04, 0x17
        /*000a*/ 	.short	(.L_11 - .L_10)
.L_10:
        /*000c*/ 	.word	0x00000000
        /*0010*/ 	.short	0x0002
        /*0012*/ 	.short	0x0010
        /*0014*/ 	.byte	0x00, 0xf0, 0x11, 0x00


	//----- nvinfo : EIATTR_KPARAM_INFO
	.align		4
.L_11:
        /*0018*/ 	.byte	0x04, 0x17
        /*001a*/ 	.short	(.L_13 - .L_12)
.L_12:
        /*001c*/ 	.word	0x00000000
        /*0020*/ 	.short	0x0001
        /*0022*/ 	.short	0x0008
        /*0024*/ 	.byte	0x00, 0xf4, 0x21, 0x00


	//----- nvinfo : EIATTR_KPARAM_INFO
	.align		4
.L_13:
        /*0028*/ 	.byte	0x04, 0x17
        /*002a*/ 	.short	(.L_15 - .L_14)
.L_14:
        /*002c*/ 	.word	0x00000000
        /*0030*/ 	.short	0x0000
        /*0032*/ 	.short	0x0000
        /*0034*/ 	.byte	0x00, 0xf4, 0x21, 0x00


	//----- nvinfo : EIATTR_SPARSE_MMA_MASK
	.align		4
.L_15:
        /*0038*/ 	.byte	0x03, 0x50
        /*003a*/ 	.short	0x0000


	//----- nvinfo : EIATTR_MAXREG_COUNT
	.align		4
        /*003c*/ 	.byte	0x03, 0x1b
        /*003e*/ 	.short	0x00ff


	//----- nvinfo : EIATTR_EXIT_INSTR_OFFSETS
	.align		4
        /*0040*/ 	.byte	0x04, 0x1c
        /*0042*/ 	.short	(.L_17 - .L_16)


	//   ....[0]....
.L_16:
        /*0044*/ 	.word	0x000001f0


	//----- nvinfo : EIATTR_REQNTID
	.align		4
.L_17:
        /*0048*/ 	.byte	0x04, 0x10
        /*004a*/ 	.short	(.L_19 - .L_18)
.L_18:
        /*004c*/ 	.word	0x00000080
        /*0050*/ 	.word	0x00000001
        /*0054*/ 	.word	0x00000001


	//----- nvinfo : EIATTR_CBANK_PARAM_SIZE
	.align		4
.L_19:
        /*0058*/ 	.byte	0x03, 0x19
        /*005a*/ 	.short	0x0014


	//----- nvinfo : EIATTR_PARAM_CBANK
	.align		4
        /*005c*/ 	.byte	0x04, 0x0a
        /*005e*/ 	.short	(.L_21 - .L_20)
	.align		4
.L_20:
        /*0060*/ 	.word	index@(.nv.constant0.triton_poi_fused_mean_67)
        /*0064*/ 	.short	0x0210
        /*0066*/ 	.short	0x0014


	//----- nvinfo : EIATTR_SW_WAR
	.align		4
.L_21:
        /*0068*/ 	.byte	0x04, 0x36
        /*006a*/ 	.short	(.L_23 - .L_22)
.L_22:
        /*006c*/ 	.word	0x00000008
.L_23:


//--------------------- .nv.callgraph             --------------------------
	.section	.nv.callgraph,"",@"SHT_CUDA_CALLGRAPH"
	.align	4
	.sectionentsize	8
	.align		4
        /*0000*/ 	.word	0x00000000
	.align		4
        /*0004*/ 	.word	0xffffffff
	.align		4
        /*0008*/ 	.word	0x00000000
	.align		4
        /*000c*/ 	.word	0xfffffffe
	.align		4
        /*0010*/ 	.word	0x00000000
	.align		4
        /*0014*/ 	.word	0xfffffffd
	.align		4
        /*0018*/ 	.word	0x00000000
	.align		4
        /*001c*/ 	.word	0xfffffffc


//--------------------- .text.triton_poi_fused_mean_67 --------------------------
	.section	.text.triton_poi_fused_mean_67,"ax",@progbits
	.align	128
        .global         triton_poi_fused_mean_67
        .type           triton_poi_fused_mean_67,@function
        .size           triton_poi_fused_mean_67,(.L_x_1 - triton_poi_fused_mean_67)
        .other          triton_poi_fused_mean_67,@"STO_CUDA_ENTRY STV_DEFAULT"
triton_poi_fused_mean_67:
.text.triton_poi_fused_mean_67:
[----:B------:R-:W-:Y:S01]  /*0000*/  LDC R1, c[0x0][0x28] ;  /* 0x00000a00ff017b82 */ /* 0x000fe20000000800 */
[----:B------:R-:W1:Y:S07]  /*0010*/  S2R R0, SR_TID.X ;  /* 0x0000000000007919 */ /* 0x000e6e0000002100 */
[----:B------:R-:W2:Y:S01]  /*0020*/  LDC.64 R2, c[0x0][0x210] ;  /* 0x00008400ff027b82 */ /* 0x000ea20000000a00 */
[----:B------:R-:W-:Y:S01]  /*0030*/  ULDC.64 UR4, c[0x0][0x208] ;  /* 0x0000820000047ab9 */ /* 0x000fe20000000a00 */
[----:B------:R-:W3:Y:S01]  /*0040*/  S2R R13, SR_CTAID.X ;  /* 0x00000000000d7919 */ /* 0x000ee20000002500 */
[----:B-1----:R-:W-:-:S04]  /*0050*/  LOP3.LUT R0, R0, 0x7f, RZ, 0xc0, !PT ;  /* 0x0000007f00007812 */ /* 0x002fc800078ec0ff */
[----:B---3--:R-:W-:-:S04]  /*0060*/  LEA R13, R13, R0, 0x7 ;  /* 0x000000000d0d7211 */ /* 0x008fc800078e38ff */
[----:B------:R-:W-:-:S04]  /*0070*/  SHF.R.S32.HI R0, RZ, 0x1f, R13 ;  /* 0x0000001fff007819 */ /* 0x000fc8000001140d */
[----:B------:R-:W-:-:S04]  /*0080*/  LEA.HI R0, R0, R13, RZ, 0xb ;  /* 0x0000000d00007211 */ /* 0x000fc800078f58ff */
[C---:B------:R-:W-:Y:S02]  /*0090*/  SHF.L.U32 R4, R0.reuse, 0x2, RZ ;  /* 0x0000000200047819 */ /* 0x040fe400000006ff */
[----:B------:R-:W-:Y:S02]  /*00a0*/  LOP3.LUT R0, R0, 0xfffff800, RZ, 0xc0, !PT ;  /* 0xfffff80000007812 */ /* 0x000fe400078ec0ff */
[----:B------:R-:W-:-:S04]  /*00b0*/  LOP3.LUT R4, R4, 0xffffe000, RZ, 0xc0, !PT ;  /* 0xffffe00004047812 */ /* 0x000fc800078ec0ff */
[----:B------:R-:W-:-:S04]  /*00c0*/  IADD3 R9, R4, R13, -R0 ;  /* 0x0000000d04097210 */ /* 0x000fc80007ffe800 */
[----:B------:R-:W-:Y:S01]  /*00d0*/  IADD3 R7, R9, 0x800, RZ ;  /* 0x0000080009077810 */ /* 0x000fe20007ffe0ff */
[----:B--2---:R-:W-:Y:S01]  /*00e0*/  IMAD.WIDE R4, R9, 0x4, R2 ;  /* 0x0000000409047825 */ /* 0x004fe200078e0202 */
[----:B------:R-:W-:-:S03]  /*00f0*/  IADD3 R11, R9, 0x1000, RZ ;  /* 0x00001000090b7810 */ /* 0x000fc60007ffe0ff */
[--C-:B------:R-:W-:Y:S01]  /*0100*/  IMAD.WIDE R6, R7, 0x4, R2.reuse ;  /* 0x0000000407067825 */ /* 0x100fe200078e0202 */
[----:B------:R-:W-:Y:S01]  /*0110*/  IADD3 R15, R9, 0x1800, RZ ;  /* 0x00001800090f7810 */ /* 0x000fe20007ffe0ff */
[----:B------:R-:W2:Y:S02]  /*0120*/  LDG.E R4, desc[UR4][R4.64] ;  /* 0x0000000404047981 */ /* 0x000ea4000c1e1900 */
[--C-:B------:R-:W-:Y:S02]  /*0130*/  IMAD.WIDE R8, R11, 0x4, R2.reuse ;  /* 0x000000040b087825 */ /* 0x100fe400078e0202 */
[----:B------:R-:W2:Y:S01]  /*0140*/  LDG.E R7, desc[UR4][R6.64] ;  /* 0x0000000406077981 */ /* 0x000ea2000c1e1900 */
[----:B------:R-:W1:Y:S01]  /*0150*/  LDC.64 R10, c[0x0][0x218] ;  /* 0x00008600ff0a7b82 */ /* 0x000e620000000a00 */
[----:B------:R-:W-:Y:S02]  /*0160*/  IMAD.WIDE R2, R15, 0x4, R2 ;  /* 0x000000040f027825 */ /* 0x000fe400078e0202 */
[----:B------:R-:W3:Y:S04]  /*0170*/  LDG.E R8, desc[UR4][R8.64] ;  /* 0x0000000408087981 */ /* 0x000ee8000c1e1900 */
[----:B------:R-:W4:Y:S01]  /*0180*/  LDG.E R2, desc[UR4][R2.64] ;  /* 0x0000000402027981 */ /* 0x000f22000c1e1900 */
[----:B--2---:R-:W-:Y:S01]  /*0190*/  FADD R15, R4, R7 ;  /* 0x00000007040f7221 */ /* 0x004fe20000000000 */
[----:B-1----:R-:W-:-:S04]  /*01a0*/  IMAD.WIDE R4, R13, 0x4, R10 ;  /* 0x000000040d047825 */ /* 0x002fc800078e020a */
[----:B---3--:R-:W-:-:S04]  /*01b0*/  FADD R15, R8, R15 ;  /* 0x0000000f080f7221 */ /* 0x008fc80000000000 */
[----:B----4-:R-:W-:-:S04]  /*01c0*/  FADD R15, R2, R15 ;  /* 0x0000000f020f7221 */ /* 0x010fc80000000000 */
[----:B------:R-:W-:-:S05]  /*01d0*/  FMUL R15, R15, 0.25 ;  /* 0x3e8000000f0f7820 */ /* 0x000fca0000400000 */
[----:B------:R-:W-:Y:S01]  /*01e0*/  STG.E desc[UR4][R4.64], R15 ;  /* 0x0000000f04007986 */ /* 0x000fe2000c101904 */
[----:B------:R-:W-:Y:S05]  /*01f0*/  EXIT ;  /* 0x000000000000794d */ /* 0x000fea0003800000 */
.L_x_0:
[----:B------:R-:W-:-:S00]  /*0200*/  BRA `(.L_x_0) ;  /* 0xfffffffc00fc7947 */ /* 0x000fc0000383ffff */
[----:B------:R-:W-:-:S00]  /*0210*/  NOP ;  /* 0x0000000000007918 */ /* 0x000fc00000000000 */
        /* <DEDUP_REMOVED lines=14> */
.L_x_1:


//--------------------- .nv.constant0.triton_poi_fused_mean_67 --------------------------
	.section	.nv.constant0.triton_poi_fused_mean_67,"a",@progbits
	.sectionflags	@""
	.align	4
.nv.constant0.triton_poi_fused_mean_67:
	.zero		548
